	.headerflags	@"EF_CUDA_TEXMODE_UNIFIED EF_CUDA_64BIT_ADDRESS EF_CUDA_ACCELERATORS EF_CUDA_SM90 EF_CUDA_VIRTUAL_SM(EF_CUDA_SM90)"
	.elftype	@"ET_EXEC"


//--------------------- .nv.info                  --------------------------
	.section	.nv.info,"",@"SHT_CUDA_INFO"
	.align	4


	//----- nvinfo : EIATTR_REGCOUNT
	.align		4
        /*0000*/ 	.byte	0x04, 0x2f
        /*0002*/ 	.short	(.L_1 - .L_0)
	.align		4
.L_0:
        /*0004*/ 	.word	index@(triton_poi_fused__unsafe_index_1)
        /*0008*/ 	.word	0x00000013


	//----- nvinfo : EIATTR_MIN_STACK_SIZE
	.align		4
.L_1:
        /*000c*/ 	.byte	0x04, 0x12
        /*000e*/ 	.short	(.L_3 - .L_2)
	.align		4
.L_2:
        /*0010*/ 	.word	index@(triton_poi_fused__unsafe_index_1)
        /*0014*/ 	.word	0x00000000


	//----- nvinfo : EIATTR_FRAME_SIZE
	.align		4
.L_3:
        /*0018*/ 	.byte	0x04, 0x11
        /*001a*/ 	.short	(.L_5 - .L_4)
	.align		4
.L_4:
        /*001c*/ 	.word	index@(triton_poi_fused__unsafe_index_1)
        /*0020*/ 	.word	0x00000000


	//----- nvinfo : EIATTR_MIN_STACK_SIZE
	.align		4
.L_5:
        /*0024*/ 	.byte	0x04, 0x12
        /*0026*/ 	.short	(.L_7 - .L_6)
	.align		4
.L_6:
        /*0028*/ 	.word	index@(triton_poi_fused__unsafe_index_1)
        /*002c*/ 	.word	0x00000000
.L_7:


//--------------------- .nv.info.triton_poi_fused__unsafe_index_1 --------------------------
	.section	.nv.info.triton_poi_fused__unsafe_index_1,"",@"SHT_CUDA_INFO"
	.sectionflags	@""
	.align	4


	//----- nvinfo : EIATTR_CUDA_API_VERSION
	.align		4
        /*0000*/ 	.byte	0x04, 0x37
        /*0002*/ 	.short	(.L_9 - .L_8)
.L_8:
        /*0004*/ 	.word	0x0000007c


	//----- nvinfo : EIATTR_KPARAM_INFO
	.align		4
.L_9:
        /*0008*/ 	.byte	0x04, 0x17
        /*000a*/ 	.short	(.L_11 - .L_10)
.L_10:
        /*000c*/ 	.word	0x00000000
        /*0010*/ 	.short	0x0003
        /*0012*/ 	.short	0x0018
        /*0014*/ 	.byte	0x00, 0xf0, 0x11, 0x00


	//----- nvinfo : EIATTR_KPARAM_INFO
	.align		4
.L_11:
        /*0018*/ 	.byte	0x04, 0x17
        /*001a*/ 	.short	(.L_13 - .L_12)
.L_12:
        /*001c*/ 	.word	0x00000000
        /*0020*/ 	.short	0x0002
        /*0022*/ 	.short	0x0010
        /*0024*/ 	.byte	0x00, 0xf4, 0x21, 0x00


	//----- nvinfo : EIATTR_KPARAM_INFO
	.align		4
.L_13:
        /*0028*/ 	.byte	0x04, 0x17
        /*002a*/ 	.short	(.L_15 - .L_14)
.L_14:
        /*002c*/ 	.word	0x00000000
        /*0030*/ 	.short	0x0001
        /*0032*/ 	.short	0x0008
        /*0034*/ 	.byte	0x00, 0xf4, 0x21, 0x00


	//----- nvinfo : EIATTR_KPARAM_INFO
	.align		4
.L_15:
        /*0038*/ 	.byte	0x04, 0x17
        /*003a*/ 	.short	(.L_17 - .L_16)
.L_16:
        /*003c*/ 	.word	0x00000000
        /*0040*/ 	.short	0x0000
        /*0042*/ 	.short	0x0000
        /*0044*/ 	.byte	0x00, 0xf4, 0x21, 0x00


	//----- nvinfo : EIATTR_SPARSE_MMA_MASK
	.align		4
.L_17:
        /*0048*/ 	.byte	0x03, 0x50
        /*004a*/ 	.short	0x0000


	//----- nvinfo : EIATTR_MAXREG_COUNT
	.align		4
        /*004c*/ 	.byte	0x03, 0x1b
        /*004e*/ 	.short	0x00ff


	//----- nvinfo : EIATTR_EXIT_INSTR_OFFSETS
	.align		4
        /*0050*/ 	.byte	0x04, 0x1c
        /*0052*/ 	.short	(.L_19 - .L_18)


	//   ....[0]....
.L_18:
        /*0054*/ 	.word	0x00000300


	//   ....[1]....
        /*0058*/ 	.word	0x00000320


	//----- nvinfo : EIATTR_REQNTID
	.align		4
.L_19:
        /*005c*/ 	.byte	0x04, 0x10
        /*005e*/ 	.short	(.L_21 - .L_20)
.L_20:
        /*0060*/ 	.word	0x00000080
        /*0064*/ 	.word	0x00000001
        /*0068*/ 	.word	0x00000001


	//----- nvinfo : EIATTR_CRS_STACK_SIZE
	.align		4
.L_21:
        /*006c*/ 	.byte	0x04, 0x1e
        /*006e*/ 	.short	(.L_23 - .L_22)
.L_22:
        /*0070*/ 	.word	0x00000000


	//----- nvinfo : EIATTR_CBANK_PARAM_SIZE
	.align		4
.L_23:
        /*0074*/ 	.byte	0x03, 0x19
        /*0076*/ 	.short	0x001c


	//----- nvinfo : EIATTR_PARAM_CBANK
	.align		4
        /*0078*/ 	.byte	0x04, 0x0a
        /*007a*/ 	.short	(.L_25 - .L_24)
	.align		4
.L_24:
        /*007c*/ 	.word	index@(.nv.constant0.triton_poi_fused__unsafe_index_1)
        /*0080*/ 	.short	0x0210
        /*0082*/ 	.short	0x001c


	//----- nvinfo : EIATTR_SW_WAR
	.align		4
.L_25:
        /*0084*/ 	.byte	0x04, 0x36
        /*0086*/ 	.short	(.L_27 - .L_26)
.L_26:
        /*0088*/ 	.word	0x00000008
.L_27:


//--------------------- .nv.callgraph             --------------------------
	.section	.nv.callgraph,"",@"SHT_CUDA_CALLGRAPH"
	.align	4
	.sectionentsize	8
	.align		4
        /*0000*/ 	.word	0x00000000
	.align		4
        /*0004*/ 	.word	0xffffffff
	.align		4
        /*0008*/ 	.word	0x00000000
	.align		4
        /*000c*/ 	.word	0xfffffffe
	.align		4
        /*0010*/ 	.word	0x00000000
	.align		4
        /*0014*/ 	.word	0xfffffffd
	.align		4
        /*0018*/ 	.word	0x00000000
	.align		4
        /*001c*/ 	.word	0xfffffffc


//--------------------- .text.triton_poi_fused__unsafe_index_1 --------------------------
	.section	.text.triton_poi_fused__unsafe_index_1,"ax",@progbits
	.align	128
        .global         triton_poi_fused__unsafe_index_1
        .type           triton_poi_fused__unsafe_index_1,@function
        .size           triton_poi_fused__unsafe_index_1,(.L_x_3 - triton_poi_fused__unsafe_index_1)
        .other          triton_poi_fused__unsafe_index_1,@"STO_CUDA_ENTRY STV_DEFAULT"
triton_poi_fused__unsafe_index_1:
.text.triton_poi_fused__unsafe_index_1:
[----:B------:R-:W0:Y:S02]  /*0000*/  LDC R1, c[0x0][0x28] ;  /* 0x00000a00ff017b82 */ /* 0x000e240000000800 */
[----:B------:R-:W1:Y:S01]  /*0010*/  S2R R0, SR_TID.X ;  /* 0x0000000000007919 */ /* 0x000e620000002100 */
[----:B------:R-:W2:Y:S01]  /*0020*/  LDC.64 R6, c[0x0][0x210] ;  /* 0x00008400ff067b82 */ /* 0x000ea20000000a00 */
[----:B------:R-:W-:Y:S01]  /*0030*/  CS2R R10, SRZ ;  /* 0x00000000000a7805 */ /* 0x000fe2000001ff00 */
[----:B------:R-:W-:Y:S01]  /*0040*/  ULDC.64 UR4, c[0x0][0x208] ;  /* 0x0000820000047ab9 */ /* 0x000fe20000000a00 */
[----:B------:R-:W3:Y:S01]  /*0050*/  S2R R13, SR_CTAID.X ;  /* 0x00000000000d7919 */ /* 0x000ee20000002500 */
[----:B------:R-:W-:Y:S01]  /*0060*/  ULDC.64 UR6, c[0x0][0x218] ;  /* 0x0000860000067ab9 */ /* 0x000fe20000000a00 */
[----:B-1----:R-:W-:-:S05]  /*0070*/  LOP3.LUT R0, R0, 0x7f, RZ, 0xc0, !PT ;  /* 0x0000007f00007812 */ /* 0x002fca00078ec0ff */
[----:B---3--:R-:W-:-:S05]  /*0080*/  IMAD R0, R13, 0x80, R0 ;  /* 0x000000800d007824 */ /* 0x008fca00078e0200 */
[----:B------:R-:W-:Y:S02]  /*0090*/  SHF.R.S32.HI R3, RZ, 0x1f, R0 ;  /* 0x0000001fff037819 */ /* 0x000fe40000011400 */
[----:B------:R-:W-:Y:S02]  /*00a0*/  ISETP.GE.AND P0, PT, R0, 0x400, PT ;  /* 0x000004000000780c */ /* 0x000fe40003f06270 */
[----:B------:R-:W-:-:S04]  /*00b0*/  LEA.HI R3, R3, R0, RZ, 0x3 ;  /* 0x0000000003037211 */ /* 0x000fc800078f18ff */
[----:B------:R-:W-:Y:S02]  /*00c0*/  SHF.R.S32.HI R2, RZ, 0x3, R3 ;  /* 0x00000003ff027819 */ /* 0x000fe40000011403 */
[----:B------:R-:W-:Y:S02]  /*00d0*/  LOP3.LUT R5, R3, 0xfffffff8, RZ, 0xc0, !PT ;  /* 0xfffffff803057812 */ /* 0x000fe400078ec0ff */
[----:B------:R-:W-:-:S03]  /*00e0*/  LEA.HI R4, R2, R2, RZ, 0x3 ;  /* 0x0000000202047211 */ /* 0x000fc600078f18ff */
[----:B------:R-:W-:Y:S01]  /*00f0*/  IMAD.IADD R5, R0, 0x1, -R5 ;  /* 0x0000000100057824 */ /* 0x000fe200078e0a05 */
[----:B------:R-:W-:-:S03]  /*0100*/  LOP3.LUT R3, R4, 0xfffffff8, RZ, 0xc0, !PT ;  /* 0xfffffff804037812 */ /* 0x000fc600078ec0ff */
[----:B--2---:R-:W-:Y:S01]  /*0110*/  IMAD.WIDE R8, R5, 0x8, R6 ;  /* 0x0000000805087825 */ /* 0x004fe200078e0206 */
[----:B------:R-:W-:-:S03]  /*0120*/  CS2R R4, SRZ ;  /* 0x0000000000047805 */ /* 0x000fc6000001ff00 */
[----:B------:R-:W-:Y:S01]  /*0130*/  IMAD.IADD R3, R2, 0x1, -R3 ;  /* 0x0000000102037824 */ /* 0x000fe200078e0a03 */
[----:B------:R-:W2:Y:S03]  /*0140*/  @!P0 LDG.E.EL.64 R10, desc[UR4][R8.64] ;  /* 0x00000004080a8981 */ /* 0x000ea6000c2e1b00 */
[----:B------:R-:W-:Y:S02]  /*0150*/  IMAD.WIDE R6, R3, 0x8, R6 ;  /* 0x0000000803067825 */ /* 0x000fe400078e0206 */
[----:B------:R-:W1:Y:S03]  /*0160*/  LDC.64 R2, c[0x0][0x220] ;  /* 0x00008800ff027b82 */ /* 0x000e660000000a00 */
[----:B------:R3:W4:Y:S01]  /*0170*/  @!P0 LDG.E.EL.64 R4, desc[UR4][R6.64] ;  /* 0x0000000406048981 */ /* 0x000722000c2e1b00 */
[----:B------:R-:W-:-:S04]  /*0180*/  SHF.R.S32.HI R16, RZ, 0x18, R13 ;  /* 0x00000018ff107819 */ /* 0x000fc8000001140d */
[----:B---3--:R-:W-:-:S04]  /*0190*/  SGXT R7, R16, 0x1 ;  /* 0x000000011007781a */ /* 0x008fc80000000200 */
[----:B------:R-:W-:-:S04]  /*01a0*/  LEA.HI R7, R7, R0, RZ, 0x6 ;  /* 0x0000000007077211 */ /* 0x000fc800078f30ff */
[----:B------:R-:W-:Y:S01]  /*01b0*/  SHF.R.S32.HI R7, RZ, 0x6, R7 ;  /* 0x00000006ff077819 */ /* 0x000fe20000011407 */
[----:B------:R-:W-:Y:S04]  /*01c0*/  BSSY B0, `(.L_x_0) ;  /* 0x0000013000007945 */ /* 0x000fe80003800000 */
[----:B------:R-:W-:Y:S02]  /*01d0*/  IMAD.SHL.U32 R7, R7, 0x10, RZ ;  /* 0x0000001007077824 */ /* 0x000fe400078e00ff */
[----:B-1----:R-:W-:-:S04]  /*01e0*/  IMAD.WIDE R2, R0, 0x4, R2 ;  /* 0x0000000400027825 */ /* 0x002fc800078e0202 */
[----:B------:R-:W-:Y:S01]  /*01f0*/  IMAD.MOV.U32 R9, RZ, RZ, RZ ;  /* 0x000000ffff097224 */ /* 0x000fe200078e00ff */
[----:B--2---:R-:W-:Y:S02]  /*0200*/  SHF.R.U32.HI R12, RZ, 0x1b, R11 ;  /* 0x0000001bff0c7819 */ /* 0x004fe4000001160b */
[----:B------:R-:W-:Y:S02]  /*0210*/  LEA R15, P1, R10, UR6, 0x2 ;  /* 0x000000060a0f7c11 */ /* 0x000fe4000f8210ff */
[----:B----4-:R-:W-:Y:S02]  /*0220*/  SHF.R.U32.HI R14, RZ, 0x1d, R5 ;  /* 0x0000001dff0e7819 */ /* 0x010fe40000011605 */
[----:B------:R-:W-:Y:S02]  /*0230*/  LOP3.LUT R12, R12, 0x10, RZ, 0xc0, !PT ;  /* 0x000000100c0c7812 */ /* 0x000fe400078ec0ff */
[----:B------:R-:W-:Y:S02]  /*0240*/  LOP3.LUT R13, R14, 0x4, RZ, 0xc0, !PT ;  /* 0x000000040e0d7812 */ /* 0x000fe400078ec0ff */
[----:B------:R-:W-:-:S02]  /*0250*/  LEA.HI.X R10, R10, UR7, R11, 0x2, P1 ;  /* 0x000000070a0a7c11 */ /* 0x000fc400088f140b */
[----:B------:R-:W-:Y:S02]  /*0260*/  IADD3 R6, P1, R4, R13, RZ ;  /* 0x0000000d04067210 */ /* 0x000fe40007f3e0ff */
[----:B------:R-:W-:-:S03]  /*0270*/  IADD3 R4, P2, R12, R15, RZ ;  /* 0x0000000f0c047210 */ /* 0x000fc60007f5e0ff */
[----:B------:R-:W-:Y:S01]  /*0280*/  IMAD.X R8, RZ, RZ, R5, P1 ;  /* 0x000000ffff087224 */ /* 0x000fe200008e0605 */
[----:B------:R-:W-:Y:S01]  /*0290*/  LEA R4, P1, R6, R4, 0x4 ;  /* 0x0000000406047211 */ /* 0x000fe200078220ff */
[----:B------:R-:W-:-:S05]  /*02a0*/  IMAD.X R5, RZ, RZ, R10, P2 ;  /* 0x000000ffff057224 */ /* 0x000fca00010e060a */
[----:B------:R-:W-:-:S03]  /*02b0*/  LEA.HI.X R5, R6, R5, R8, 0x4, P1 ;  /* 0x0000000506057211 */ /* 0x000fc600008f2408 */
[----:B------:R-:W-:Y:S01]  /*02c0*/  IMAD.WIDE R4, R7, 0x4, R4 ;  /* 0x0000000407047825 */ /* 0x000fe200078e0204 */
[----:B------:R-:W-:Y:S06]  /*02d0*/  @P0 BRA `(.L_x_1) ;  /* 0x0000000000040947 */ /* 0x000fec0003800000 */
[----:B------:R1:W5:Y:S02]  /*02e0*/  LDG.E.EL R9, desc[UR4][R4.64] ;  /* 0x0000000404097981 */ /* 0x000364000c2e1900 */
.L_x_1:
[----:B------:R-:W-:Y:S05]  /*02f0*/  BSYNC B0 ;  /* 0x0000000000007941 */ /* 0x000fea0003800000 */
.L_x_0:
[----:B------:R-:W-:Y:S05]  /*0300*/  @P0 EXIT ;  /* 0x000000000000094d */ /* 0x000fea0003800000 */
[----:B-----5:R-:W-:Y:S01]  /*0310*/  STG.E desc[UR4][R2.64], R9 ;  /* 0x0000000902007986 */ /* 0x020fe2000c101904 */
[----:B------:R-:W-:Y:S05]  /*0320*/  EXIT ;  /* 0x000000000000794d */ /* 0x000fea0003800000 */
.L_x_2:
[----:B------:R-:W-:-:S00]  /*0330*/  BRA `(.L_x_2) ;  /* 0xfffffffc00fc7947 */ /* 0x000fc0000383ffff */
[----:B------:R-:W-:-:S00]  /*0340*/  NOP ;  /* 0x0000000000007918 */ /* 0x000fc00000000000 */
        /* <DEDUP_REMOVED lines=11> */
.L_x_3:


//--------------------- .nv.constant0.triton_poi_fused__unsafe_index_1 --------------------------
	.section	.nv.constant0.triton_poi_fused__unsafe_index_1,"a",@progbits
	.sectionflags	@""
	.align	4
.nv.constant0.triton_poi_fused__unsafe_index_1:
	.zero		556
